//
// Generated by NVIDIA NVVM Compiler
//
// Compiler Build ID: CL-36424714
// Cuda compilation tools, release 13.0, V13.0.88
// Based on NVVM 20.0.0
//

.version 9.0
.target sm_100
.address_size 64

	// .globl	_Z11tiledMatMulPfS_S_iiii
// _ZZ11tiledMatMulPfS_S_iiiiE10cachetileA has been demoted
// _ZZ11tiledMatMulPfS_S_iiiiE10cachetileB has been demoted

.visible .entry _Z11tiledMatMulPfS_S_iiii(
	.param .u64 .ptr .align 1 _Z11tiledMatMulPfS_S_iiii_param_0,
	.param .u64 .ptr .align 1 _Z11tiledMatMulPfS_S_iiii_param_1,
	.param .u64 .ptr .align 1 _Z11tiledMatMulPfS_S_iiii_param_2,
	.param .u32 _Z11tiledMatMulPfS_S_iiii_param_3,
	.param .u32 _Z11tiledMatMulPfS_S_iiii_param_4,
	.param .u32 _Z11tiledMatMulPfS_S_iiii_param_5,
	.param .u32 _Z11tiledMatMulPfS_S_iiii_param_6
)
{
	.reg .pred 	%p<12>;
	.reg .b32 	%r<47>;
	.reg .b32 	%f<63>;
	.reg .b64 	%rd<13>;
	// demoted variable
	.shared .align 4 .b8 _ZZ11tiledMatMulPfS_S_iiiiE10cachetileA[1088];
	// demoted variable
	.shared .align 4 .b8 _ZZ11tiledMatMulPfS_S_iiiiE10cachetileB[1088];
	ld.param.u64 	%rd4, [_Z11tiledMatMulPfS_S_iiii_param_0];
	ld.param.u64 	%rd5, [_Z11tiledMatMulPfS_S_iiii_param_1];
	ld.param.u64 	%rd6, [_Z11tiledMatMulPfS_S_iiii_param_2];
	ld.param.u32 	%r24, [_Z11tiledMatMulPfS_S_iiii_param_3];
	ld.param.u32 	%r25, [_Z11tiledMatMulPfS_S_iiii_param_4];
	ld.param.u32 	%r26, [_Z11tiledMatMulPfS_S_iiii_param_5];
	ld.param.u32 	%r27, [_Z11tiledMatMulPfS_S_iiii_param_6];
	mov.u32 	%r42, %tid.x;
	mov.u32 	%r28, %ctaid.x;
	mov.u32 	%r29, %ntid.x;
	mad.lo.s32 	%r2, %r28, %r29, %r42;
	mov.u32 	%r44, %tid.y;
	mov.u32 	%r30, %ctaid.y;
	mov.u32 	%r31, %ntid.y;
	mad.lo.s32 	%r4, %r30, %r31, %r44;
	mul.lo.s32 	%r5, %r25, %r24;
	setp.lt.s32 	%p1, %r26, 1;
	mov.f32 	%f62, 0f00000000;
	@%p1 bra 	$L__BB0_7;
	add.s32 	%r32, %r26, 15;
	shr.u32 	%r33, %r32, 4;
	mul.lo.s32 	%r34, %r44, 68;
	mov.u32 	%r35, _ZZ11tiledMatMulPfS_S_iiiiE10cachetileA;
	add.s32 	%r6, %r35, %r34;
	shl.b32 	%r36, %r42, 2;
	add.s32 	%r7, %r6, %r36;
	add.s32 	%r37, %r5, %r4;
	mov.u32 	%r38, _ZZ11tiledMatMulPfS_S_iiiiE10cachetileB;
	add.s32 	%r9, %r38, %r36;
	add.s32 	%r8, %r9, %r34;
	neg.s32 	%r46, %r33;
	mad.lo.s32 	%r39, %r26, %r24, %r44;
	mad.lo.s32 	%r45, %r27, %r39, %r2;
	shl.b32 	%r12, %r27, 4;
	mad.lo.s32 	%r43, %r37, %r26, %r42;
	cvta.to.global.u64 	%rd1, %rd4;
	cvta.to.global.u64 	%rd2, %rd5;
	mov.f32 	%f62, 0f00000000;
$L__BB0_2:
	setp.ge.s32 	%p2, %r4, %r25;
	mul.wide.s32 	%rd7, %r43, 4;
	add.s64 	%rd3, %rd1, %rd7;
	setp.ge.s32 	%p3, %r42, %r26;
	mov.f32 	%f60, 0f00000000;
	or.pred  	%p4, %p3, %p2;
	@%p4 bra 	$L__BB0_4;
	ld.global.f32 	%f60, [%rd3];
$L__BB0_4:
	setp.ge.s32 	%p5, %r2, %r27;
	st.shared.f32 	[%r7], %f60;
	setp.ge.s32 	%p6, %r44, %r26;
	mov.f32 	%f61, 0f00000000;
	or.pred  	%p7, %p5, %p6;
	@%p7 bra 	$L__BB0_6;
	mul.wide.s32 	%rd8, %r45, 4;
	add.s64 	%rd9, %rd2, %rd8;
	ld.global.f32 	%f61, [%rd9];
$L__BB0_6:
	st.shared.f32 	[%r8], %f61;
	bar.sync 	0;
	ld.shared.f32 	%f12, [%r6];
	ld.shared.f32 	%f13, [%r9];
	fma.rn.f32 	%f14, %f12, %f13, %f62;
	ld.shared.f32 	%f15, [%r6+4];
	ld.shared.f32 	%f16, [%r9+68];
	fma.rn.f32 	%f17, %f15, %f16, %f14;
	ld.shared.f32 	%f18, [%r6+8];
	ld.shared.f32 	%f19, [%r9+136];
	fma.rn.f32 	%f20, %f18, %f19, %f17;
	ld.shared.f32 	%f21, [%r6+12];
	ld.shared.f32 	%f22, [%r9+204];
	fma.rn.f32 	%f23, %f21, %f22, %f20;
	ld.shared.f32 	%f24, [%r6+16];
	ld.shared.f32 	%f25, [%r9+272];
	fma.rn.f32 	%f26, %f24, %f25, %f23;
	ld.shared.f32 	%f27, [%r6+20];
	ld.shared.f32 	%f28, [%r9+340];
	fma.rn.f32 	%f29, %f27, %f28, %f26;
	ld.shared.f32 	%f30, [%r6+24];
	ld.shared.f32 	%f31, [%r9+408];
	fma.rn.f32 	%f32, %f30, %f31, %f29;
	ld.shared.f32 	%f33, [%r6+28];
	ld.shared.f32 	%f34, [%r9+476];
	fma.rn.f32 	%f35, %f33, %f34, %f32;
	ld.shared.f32 	%f36, [%r6+32];
	ld.shared.f32 	%f37, [%r9+544];
	fma.rn.f32 	%f38, %f36, %f37, %f35;
	ld.shared.f32 	%f39, [%r6+36];
	ld.shared.f32 	%f40, [%r9+612];
	fma.rn.f32 	%f41, %f39, %f40, %f38;
	ld.shared.f32 	%f42, [%r6+40];
	ld.shared.f32 	%f43, [%r9+680];
	fma.rn.f32 	%f44, %f42, %f43, %f41;
	ld.shared.f32 	%f45, [%r6+44];
	ld.shared.f32 	%f46, [%r9+748];
	fma.rn.f32 	%f47, %f45, %f46, %f44;
	ld.shared.f32 	%f48, [%r6+48];
	ld.shared.f32 	%f49, [%r9+816];
	fma.rn.f32 	%f50, %f48, %f49, %f47;
	ld.shared.f32 	%f51, [%r6+52];
	ld.shared.f32 	%f52, [%r9+884];
	fma.rn.f32 	%f53, %f51, %f52, %f50;
	ld.shared.f32 	%f54, [%r6+56];
	ld.shared.f32 	%f55, [%r9+952];
	fma.rn.f32 	%f56, %f54, %f55, %f53;
	ld.shared.f32 	%f57, [%r6+60];
	ld.shared.f32 	%f58, [%r9+1020];
	fma.rn.f32 	%f62, %f57, %f58, %f56;
	bar.sync 	0;
	add.s32 	%r46, %r46, 1;
	setp.ne.s32 	%p8, %r46, 0;
	add.s32 	%r45, %r45, %r12;
	add.s32 	%r44, %r44, 16;
	add.s32 	%r43, %r43, 16;
	add.s32 	%r42, %r42, 16;
	@%p8 bra 	$L__BB0_2;
$L__BB0_7:
	setp.ge.s32 	%p9, %r2, %r27;
	setp.ge.s32 	%p10, %r4, %r25;
	or.pred  	%p11, %p9, %p10;
	@%p11 bra 	$L__BB0_9;
	add.s32 	%r40, %r5, %r4;
	mad.lo.s32 	%r41, %r40, %r27, %r2;
	cvta.to.global.u64 	%rd10, %rd6;
	mul.wide.s32 	%rd11, %r41, 4;
	add.s64 	%rd12, %rd10, %rd11;
	st.global.f32 	[%rd12], %f62;
$L__BB0_9:
	ret;

}


// ===== COMPILED SASS (sm_100) =====

	.target	sm_100

	.elftype	@"ET_EXEC"


//--------------------- .note.nv.tkinfo           --------------------------
	.section	.note.nv.tkinfo,"",@"SHT_NOTE"
	.sectionflags	@"SHF_NOTE_NV_TKINFO"
	.tkinfo
        /*0018*/ 	.word	0x00000002
        /*0030*/ 	.string	""
        /*0030*/ 	.string	"ptxas"
        /*0030*/ 	.string	"Cuda compilation tools, release 13.0, V13.0.88"
        /*0030*/ 	.string	"Build cuda_13.0.r13.0/compiler.36424714_0"
        /*0030*/ 	.string	"-arch sm_100 -m 64 "



//--------------------- .note.nv.cuinfo           --------------------------
	.section	.note.nv.cuinfo,"",@"SHT_NOTE"
	.sectionflags	@"SHF_NOTE_NV_CUINFO"
        /*0018*/ 	.short	0x0002
        /*001a*/ 	.short	0x0064
        /*001c*/ 	.short	0x0082
	.zero		2


//--------------------- .nv.info                  --------------------------
	.section	.nv.info,"",@"SHT_CUDA_INFO"
	.align	4


	//----- nvinfo : EIATTR_REGCOUNT
	.align		4
        /*0000*/ 	.byte	0x04, 0x2f
        /*0002*/ 	.short	(.L_1 - .L_0)
	.align		4
.L_0:
        /*0004*/ 	.word	index@(_Z11tiledMatMulPfS_S_iiii)
        /*0008*/ 	.word	0x00000020


	//----- nvinfo : EIATTR_FRAME_SIZE
	.align		4
.L_1:
        /*000c*/ 	.byte	0x04, 0x11
        /*000e*/ 	.short	(.L_3 - .L_2)
	.align		4
.L_2:
        /*0010*/ 	.word	index@(_Z11tiledMatMulPfS_S_iiii)
        /*0014*/ 	.word	0x00000000


	//----- nvinfo : EIATTR_MIN_STACK_SIZE
	.align		4
.L_3:
        /*0018*/ 	.byte	0x04, 0x12
        /*001a*/ 	.short	(.L_5 - .L_4)
	.align		4
.L_4:
        /*001c*/ 	.word	index@(_Z11tiledMatMulPfS_S_iiii)
        /*0020*/ 	.word	0x00000000
.L_5:


//--------------------- .nv.compat                --------------------------
	.section	.nv.compat,"",@"SHT_CUDA_COMPAT_INFO"
	.align	4
        /*0000*/ 	.byte	0x02, 0x09, 0x00, 0x00, 0x02, 0x02, 0x01, 0x00, 0x02, 0x05, 0x05, 0x00, 0x03, 0x07, 0x01, 0x01
        /*0010*/ 	.byte	0x02, 0x03, 0x00, 0x00, 0x02, 0x06, 0x01, 0x00, 0x04, 0x0b, 0x08, 0x00, 0x09, 0x00, 0x00, 0x00
        /*0020*/ 	.byte	0x00, 0x00, 0x00, 0x00


//--------------------- .nv.info._Z11tiledMatMulPfS_S_iiii --------------------------
	.section	.nv.info._Z11tiledMatMulPfS_S_iiii,"",@"SHT_CUDA_INFO"
	.sectionflags	@""
	.align	4


	//----- nvinfo : EIATTR_CUDA_API_VERSION
	.align		4
        /*0000*/ 	.byte	0x04, 0x37
        /*0002*/ 	.short	(.L_7 - .L_6)
.L_6:
        /*0004*/ 	.word	0x00000082


	//----- nvinfo : EIATTR_KPARAM_INFO
	.align		4
.L_7:
        /*0008*/ 	.byte	0x04, 0x17
        /*000a*/ 	.short	(.L_9 - .L_8)
.L_8:
        /*000c*/ 	.word	0x00000000
        /*0010*/ 	.short	0x0006
        /*0012*/ 	.short	0x0024
        /*0014*/ 	.byte	0x00, 0xf0, 0x11, 0x00


	//----- nvinfo : EIATTR_KPARAM_INFO
	.align		4
.L_9:
        /*0018*/ 	.byte	0x04, 0x17
        /*001a*/ 	.short	(.L_11 - .L_10)
.L_10:
        /*001c*/ 	.word	0x00000000
        /*0020*/ 	.short	0x0005
        /*0022*/ 	.short	0x0020
        /*0024*/ 	.byte	0x00, 0xf0, 0x11, 0x00


	//----- nvinfo : EIATTR_KPARAM_INFO
	.align		4
.L_11:
        /*0028*/ 	.byte	0x04, 0x17
        /*002a*/ 	.short	(.L_13 - .L_12)
.L_12:
        /*002c*/ 	.word	0x00000000
        /*0030*/ 	.short	0x0004
        /*0032*/ 	.short	0x001c
        /*0034*/ 	.byte	0x00, 0xf0, 0x11, 0x00


	//----- nvinfo : EIATTR_KPARAM_INFO
	.align		4
.L_13:
        /*0038*/ 	.byte	0x04, 0x17
        /*003a*/ 	.short	(.L_15 - .L_14)
.L_14:
        /*003c*/ 	.word	0x00000000
        /*0040*/ 	.short	0x0003
        /*0042*/ 	.short	0x0018
        /*0044*/ 	.byte	0x00, 0xf0, 0x11, 0x00


	//----- nvinfo : EIATTR_KPARAM_INFO
	.align		4
.L_15:
        /*0048*/ 	.byte	0x04, 0x17
        /*004a*/ 	.short	(.L_17 - .L_16)
.L_16:
        /*004c*/ 	.word	0x00000000
        /*0050*/ 	.short	0x0002
        /*0052*/ 	.short	0x0010
        /*0054*/ 	.byte	0x00, 0xf5, 0x21, 0x00


	//----- nvinfo : EIATTR_KPARAM_INFO
	.align		4
.L_17:
        /*0058*/ 	.byte	0x04, 0x17
        /*005a*/ 	.short	(.L_19 - .L_18)
.L_18:
        /*005c*/ 	.word	0x00000000
        /*0060*/ 	.short	0x0001
        /*0062*/ 	.short	0x0008
        /*0064*/ 	.byte	0x00, 0xf5, 0x21, 0x00


	//----- nvinfo : EIATTR_KPARAM_INFO
	.align		4
.L_19:
        /*0068*/ 	.byte	0x04, 0x17
        /*006a*/ 	.short	(.L_21 - .L_20)
.L_20:
        /*006c*/ 	.word	0x00000000
        /*0070*/ 	.short	0x0000
        /*0072*/ 	.short	0x0000
        /*0074*/ 	.byte	0x00, 0xf5, 0x21, 0x00


	//----- nvinfo : EIATTR_SPARSE_MMA_MASK
	.align		4
.L_21:
        /*0078*/ 	.byte	0x03, 0x50
        /*007a*/ 	.short	0x0000


	//----- nvinfo : EIATTR_MAXREG_COUNT
	.align		4
        /*007c*/ 	.byte	0x03, 0x1b
        /*007e*/ 	.short	0x00ff


	//----- nvinfo : EIATTR_NUM_BARRIERS
	.align		4
        /*0080*/ 	.byte	0x02, 0x4c
        /*0082*/ 	.byte	0x01
	.zero		1


	//----- nvinfo : EIATTR_MERCURY_ISA_VERSION
	.align		4
        /*0084*/ 	.byte	0x03, 0x5f
        /*0086*/ 	.short	0x0101


	//----- nvinfo : EIATTR_VRC_CTA_INIT_COUNT
	.align		4
        /*0088*/ 	.byte	0x02, 0x4a
	.zero		1
	.zero		1


	//----- nvinfo : EIATTR_EXIT_INSTR_OFFSETS
	.align		4
        /*008c*/ 	.byte	0x04, 0x1c
        /*008e*/ 	.short	(.L_23 - .L_22)


	//   ....[0]....
.L_22:
        /*0090*/ 	.word	0x000006f0


	//   ....[1]....
        /*0094*/ 	.word	0x00000760


	//----- nvinfo : EIATTR_CBANK_PARAM_SIZE
	.align		4
.L_23:
        /*0098*/ 	.byte	0x03, 0x19
        /*009a*/ 	.short	0x0028


	//----- nvinfo : EIATTR_PARAM_CBANK
	.align		4
        /*009c*/ 	.byte	0x04, 0x0a
        /*009e*/ 	.short	(.L_25 - .L_24)
	.align		4
.L_24:
        /*00a0*/ 	.word	index@(.nv.constant0._Z11tiledMatMulPfS_S_iiii)
        /*00a4*/ 	.short	0x0380
        /*00a6*/ 	.short	0x0028


	//----- nvinfo : EIATTR_SW_WAR
	.align		4
.L_25:
        /*00a8*/ 	.byte	0x04, 0x36
        /*00aa*/ 	.short	(.L_27 - .L_26)
.L_26:
        /*00ac*/ 	.word	0x00000008
.L_27:


//--------------------- .nv.callgraph             --------------------------
	.section	.nv.callgraph,"",@"SHT_CUDA_CALLGRAPH"
	.align	4
	.sectionentsize	8
	.align		4
        /*0000*/ 	.word	0x00000000
	.align		4
        /*0004*/ 	.word	0xffffffff
	.align		4
        /*0008*/ 	.word	0x00000000
	.align		4
        /*000c*/ 	.word	0xfffffffe
	.align		4
        /*0010*/ 	.word	0x00000000
	.align		4
        /*0014*/ 	.word	0xfffffffd
	.align		4
        /*0018*/ 	.word	0x00000000
	.align		4
        /*001c*/ 	.word	0xfffffffc


//--------------------- .text._Z11tiledMatMulPfS_S_iiii --------------------------
	.section	.text._Z11tiledMatMulPfS_S_iiii,"ax",@progbits
	.align	128
        .global         _Z11tiledMatMulPfS_S_iiii
        .type           _Z11tiledMatMulPfS_S_iiii,@function
        .size           _Z11tiledMatMulPfS_S_iiii,(.L_x_3 - _Z11tiledMatMulPfS_S_iiii)
        .other          _Z11tiledMatMulPfS_S_iiii,@"STO_CUDA_ENTRY STV_DEFAULT"
_Z11tiledMatMulPfS_S_iiii:
.text._Z11tiledMatMulPfS_S_iiii:
[----:B------:R-:W-:Y:S01]  /*0000*/  LDC R1, c[0x0][0x37c] ;  /* 0x0000df00ff017b82 */ /* 0x000fe20000000800 */
[----:B------:R-:W0:Y:S07]  /*0010*/  S2R R12, SR_TID.Y ;  /* 0x00000000000c7919 */ /* 0x000e2e0000002200 */
[----:B------:R-:W1:Y:S01]  /*0020*/  LDC R6, c[0x0][0x360] ;  /* 0x0000d800ff067b82 */ /* 0x000e620000000800 */
[----:B------:R-:W2:Y:S01]  /*0030*/  LDCU UR8, c[0x0][0x3a0] ;  /* 0x00007400ff0877ac */ /* 0x000ea20008000800 */
[----:B------:R-:W-:Y:S01]  /*0040*/  HFMA2 R20, -RZ, RZ, 0, 0 ;  /* 0x00000000ff147431 */ /* 0x000fe200000001ff */
[----:B------:R-:W1:Y:S01]  /*0050*/  S2R R15, SR_TID.X ;  /* 0x00000000000f7919 */ /* 0x000e620000002100 */
[----:B------:R-:W3:Y:S04]  /*0060*/  LDCU UR10, c[0x0][0x39c] ;  /* 0x00007380ff0a77ac */ /* 0x000ee80008000800 */
[----:B------:R-:W0:Y:S01]  /*0070*/  S2UR UR5, SR_CTAID.Y ;  /* 0x00000000000579c3 */ /* 0x000e220000002600 */
[----:B------:R-:W4:Y:S01]  /*0080*/  LDCU UR11, c[0x0][0x3a4] ;  /* 0x00007480ff0b77ac */ /* 0x000f220008000800 */
[----:B------:R-:W0:Y:S06]  /*0090*/  LDCU.64 UR6, c[0x0][0x358] ;  /* 0x00006b00ff0677ac */ /* 0x000e2c0008000a00 */
[----:B------:R-:W0:Y:S01]  /*00a0*/  LDC R3, c[0x0][0x364] ;  /* 0x0000d900ff037b82 */ /* 0x000e220000000800 */
[----:B--2---:R-:W-:-:S07]  /*00b0*/  UISETP.GE.AND UP0, UPT, UR8, 0x1, UPT ;  /* 0x000000010800788c */ /* 0x004fce000bf06270 */
[----:B------:R-:W1:Y:S01]  /*00c0*/  S2UR UR4, SR_CTAID.X ;  /* 0x00000000000479c3 */ /* 0x000e620000002500 */
[----:B0-----:R-:W-:-:S05]  /*00d0*/  IMAD R0, R3, UR5, R12 ;  /* 0x0000000503007c24 */ /* 0x001fca000f8e020c */
[----:B---3--:R-:W-:Y:S01]  /*00e0*/  ISETP.GE.AND P0, PT, R0, UR10, PT ;  /* 0x0000000a00007c0c */ /* 0x008fe2000bf06270 */
[----:B-1----:R-:W-:-:S05]  /*00f0*/  IMAD R6, R6, UR4, R15 ;  /* 0x0000000406067c24 */ /* 0x002fca000f8e020f */
[----:B----4-:R-:W-:Y:S01]  /*0100*/  ISETP.GE.OR P0, PT, R6, UR11, P0 ;  /* 0x0000000b06007c0c */ /* 0x010fe20008706670 */
[----:B------:R-:W-:-:S12]  /*0110*/  BRA.U !UP0, `(.L_x_0) ;  /* 0x0000000508747547 */ /* 0x000fd8000b800000 */
[----:B------:R-:W0:Y:S01]  /*0120*/  S2R R11, SR_CgaCtaId ;  /* 0x00000000000b7919 */ /* 0x000e220000008800 */
[----:B------:R-:W1:Y:S01]  /*0130*/  LDC.64 R4, c[0x0][0x398] ;  /* 0x0000e600ff047b82 */ /* 0x000e620000000a00 */
[----:B------:R-:W2:Y:S01]  /*0140*/  LDCU UR5, c[0x0][0x3a4] ;  /* 0x00007480ff0577ac */ /* 0x000ea20008000800 */
[----:B------:R-:W-:Y:S02]  /*0150*/  MOV R7, 0x400 ;  /* 0x0000040000077802 */ /* 0x000fe40000000f00 */
[----:B------:R-:W-:Y:S01]  /*0160*/  MOV R20, RZ ;  /* 0x000000ff00147202 */ /* 0x000fe20000000f00 */
[----:B------:R-:W-:Y:S01]  /*0170*/  UIADD3 UR4, UPT, UPT, UR8, 0xf, URZ ;  /* 0x0000000f08047890 */ /* 0x000fe2000fffe0ff */
[----:B------:R-:W-:Y:S01]  /*0180*/  IADD3 R8, PT, PT, R7, 0x440, RZ ;  /* 0x0000044007087810 */ /* 0x000fe20007ffe0ff */
[----:B------:R-:W3:Y:S01]  /*0190*/  LDCU UR9, c[0x0][0x3a0] ;  /* 0x00007400ff0977ac */ /* 0x000ee20008000800 */
[----:B------:R-:W4:Y:S01]  /*01a0*/  LDC R9, c[0x0][0x3a4] ;  /* 0x0000e900ff097b82 */ /* 0x000f220000000800 */
[----:B------:R-:W-:-:S04]  /*01b0*/  USHF.R.U32.HI UR4, URZ, 0x4, UR4 ;  /* 0x00000004ff047899 */ /* 0x000fc80008011604 */
[----:B------:R-:W-:-:S03]  /*01c0*/  UIADD3 UR4, UPT, UPT, -UR4, URZ, URZ ;  /* 0x000000ff04047290 */ /* 0x000fc6000fffe1ff */
[----:B------:R-:W3:Y:S01]  /*01d0*/  LDC.64 R2, c[0x0][0x380] ;  /* 0x0000e000ff027b82 */ /* 0x000ee20000000a00 */
[----:B-1----:R-:W-:Y:S01]  /*01e0*/  ISETP.GE.AND P2, PT, R0, R5, PT ;  /* 0x000000050000720c */ /* 0x002fe20003f46270 */
[----:B------:R-:W-:Y:S01]  /*01f0*/  IMAD R14, R5, R4, R0 ;  /* 0x00000004050e7224 */ /* 0x000fe200078e0200 */
[C---:B0-----:R-:W-:Y:S02]  /*0200*/  LEA R10, R11.reuse, R7, 0x18 ;  /* 0x000000070b0a7211 */ /* 0x041fe400078ec0ff */
[----:B------:R-:W-:Y:S02]  /*0210*/  MOV R7, R12 ;  /* 0x0000000c00077202 */ /* 0x000fe40000000f00 */
[----:B------:R-:W-:Y:S01]  /*0220*/  LEA R8, R11, R8, 0x18 ;  /* 0x000000080b087211 */ /* 0x000fe200078ec0ff */
[----:B------:R-:W-:Y:S02]  /*0230*/  IMAD R11, R14, UR8, R15 ;  /* 0x000000080e0b7c24 */ /* 0x000fe4000f8e020f */
[----:B------:R-:W-:Y:S01]  /*0240*/  IMAD R10, R7, 0x44, R10 ;  /* 0x00000044070a7824 */ /* 0x000fe200078e020a */
[----:B------:R-:W-:Y:S01]  /*0250*/  LEA R12, R15, R8, 0x2 ;  /* 0x000000080f0c7211 */ /* 0x000fe200078e10ff */
[----:B------:R-:W-:-:S03]  /*0260*/  IMAD R5, R4, UR8, R7 ;  /* 0x0000000804057c24 */ /* 0x000fc6000f8e0207 */
[----:B------:R-:W-:Y:S01]  /*0270*/  LEA R14, R15, R10, 0x2 ;  /* 0x0000000a0f0e7211 */ /* 0x000fe200078e10ff */
[----:B--2---:R-:W-:Y:S02]  /*0280*/  IMAD R8, R5, UR5, R6 ;  /* 0x0000000505087c24 */ /* 0x004fe4000f8e0206 */
[----:B---34-:R-:W-:-:S07]  /*0290*/  IMAD R13, R7, 0x44, R12 ;  /* 0x00000044070d7824 */ /* 0x018fce00078e020c */
.L_x_1:
[----:B------:R-:W-:Y:S01]  /*02a0*/  ISETP.GE.AND P1, PT, R7, UR9, PT ;  /* 0x0000000907007c0c */ /* 0x000fe2000bf26270 */
[----:B------:R-:W-:Y:S01]  /*02b0*/  HFMA2 R24, -RZ, RZ, 0, 0 ;  /* 0x00000000ff187431 */ /* 0x000fe200000001ff */
[----:B------:R-:W-:Y:S01]  /*02c0*/  ISETP.GE.OR P3, PT, R15, UR9, P2 ;  /* 0x000000090f007c0c */ /* 0x000fe20009766670 */
[----:B------:R-:W-:Y:S01]  /*02d0*/  IMAD.WIDE R4, R11, 0x4, R2 ;  /* 0x000000040b047825 */ /* 0x000fe200078e0202 */
[----:B------:R-:W-:Y:S02]  /*02e0*/  ISETP.GE.OR P1, PT, R6, R9, P1 ;  /* 0x000000090600720c */ /* 0x000fe40000f26670 */
[----:B------:R-:W-:-:S09]  /*02f0*/  MOV R19, RZ ;  /* 0x000000ff00137202 */ /* 0x000fd20000000f00 */
[----:B------:R-:W2:Y:S02]  /*0300*/  @!P3 LDG.E R19, desc[UR6][R4.64] ;  /* 0x000000060413b981 */ /* 0x000ea4000c1e1900 */
[----:B------:R-:W0:Y:S02]  /*0310*/  @!P1 LDC.64 R16, c[0x0][0x388] ;  /* 0x0000e200ff109b82 */ /* 0x000e240000000a00 */
[----:B0-----:R-:W-:-:S05]  /*0320*/  @!P1 IMAD.WIDE R16, R8, 0x4, R16 ;  /* 0x0000000408109825 */ /* 0x001fca00078e0210 */
[----:B------:R-:W3:Y:S01]  /*0330*/  @!P1 LDG.E R24, desc[UR6][R16.64] ;  /* 0x0000000610189981 */ /* 0x000ee2000c1e1900 */
[----:B------:R-:W-:-:S04]  /*0340*/  UIADD3 UR4, UPT, UPT, UR4, 0x1, URZ ;  /* 0x0000000104047890 */ /* 0x000fc8000fffe0ff */
[----:B------:R-:W-:Y:S01]  /*0350*/  UISETP.NE.AND UP0, UPT, UR4, URZ, UPT ;  /* 0x000000ff0400728c */ /* 0x000fe2000bf05270 */
[----:B------:R-:W-:Y:S02]  /*0360*/  IADD3 R7, PT, PT, R7, 0x10, RZ ;  /* 0x0000001007077810 */ /* 0x000fe40007ffe0ff */
[----:B------:R-:W-:Y:S02]  /*0370*/  IADD3 R11, PT, PT, R11, 0x10, RZ ;  /* 0x000000100b0b7810 */ /* 0x000fe40007ffe0ff */
[----:B------:R-:W-:Y:S02]  /*0380*/  IADD3 R15, PT, PT, R15, 0x10, RZ ;  /* 0x000000100f0f7810 */ /* 0x000fe40007ffe0ff */
[----:B------:R-:W-:Y:S01]  /*0390*/  LEA R8, R9, R8, 0x4 ;  /* 0x0000000809087211 */ /* 0x000fe200078e20ff */
[----:B--2---:R-:W-:Y:S04]  /*03a0*/  STS [R14], R19 ;  /* 0x000000130e007388 */ /* 0x004fe80000000800 */
[----:B---3--:R-:W-:Y:S01]  /*03b0*/  STS [R13], R24 ;  /* 0x000000180d007388 */ /* 0x008fe20000000800 */
[----:B------:R-:W-:Y:S06]  /*03c0*/  BAR.SYNC.DEFER_BLOCKING 0x0 ;  /* 0x0000000000007b1d */ /* 0x000fec0000010000 */
[----:B------:R-:W-:Y:S04]  /*03d0*/  LDS R25, [R10] ;  /* 0x000000000a197984 */ /* 0x000fe80000000800 */
[----:B------:R-:W0:Y:S04]  /*03e0*/  LDS R27, [R12] ;  /* 0x000000000c1b7984 */ /* 0x000e280000000800 */
[----:B------:R-:W-:Y:S04]  /*03f0*/  LDS R28, [R10+0x4] ;  /* 0x000004000a1c7984 */ /* 0x000fe80000000800 */
[----:B------:R-:W1:Y:S04]  /*0400*/  LDS R29, [R12+0x44] ;  /* 0x000044000c1d7984 */ /* 0x000e680000000800 */
[----:B------:R-:W-:Y:S04]  /*0410*/  LDS R26, [R10+0x8] ;  /* 0x000008000a1a7984 */ /* 0x000fe80000000800 */
[----:B------:R-:W2:Y:S04]  /*0420*/  LDS R23, [R12+0x88] ;  /* 0x000088000c177984 */ /* 0x000ea80000000800 */
[----:B------:R-:W-:Y:S04]  /*0430*/  LDS R21, [R10+0xc] ;  /* 0x00000c000a157984 */ /* 0x000fe80000000800 */
[----:B------:R-:W3:Y:S04]  /*0440*/  LDS R22, [R12+0xcc] ;  /* 0x0000cc000c167984 */ /* 0x000ee80000000800 */
[----:B------:R-:W-:Y:S04]  /*0450*/  LDS R18, [R10+0x10] ;  /* 0x000010000a127984 */ /* 0x000fe80000000800 */
[----:B------:R-:W4:Y:S04]  /*0460*/  LDS R19, [R12+0x110] ;  /* 0x000110000c137984 */ /* 0x000f280000000800 */
[----:B------:R-:W-:Y:S01]  /*0470*/  LDS R24, [R10+0x14] ;  /* 0x000014000a187984 */ /* 0x000fe20000000800 */
[----:B0-----:R-:W-:-:S03]  /*0480*/  FFMA R27, R25, R27, R20 ;  /* 0x0000001b191b7223 */ /* 0x001fc60000000014 */
[----:B------:R-:W-:Y:S04]  /*0490*/  LDS R16, [R10+0x18] ;  /* 0x000018000a107984 */ /* 0x000fe80000000800 */
[----:B------:R-:W0:Y:S01]  /*04a0*/  LDS R25, [R12+0x154] ;  /* 0x000154000c197984 */ /* 0x000e220000000800 */
[----:B-1----:R-:W-:-:S03]  /*04b0*/  FFMA R27, R28, R29, R27 ;  /* 0x0000001d1c1b7223 */ /* 0x002fc6000000001b */
[----:B------:R-:W1:Y:S04]  /*04c0*/  LDS R17, [R12+0x198] ;  /* 0x000198000c117984 */ /* 0x000e680000000800 */
[----:B------:R-:W-:Y:S01]  /*04d0*/  LDS R4, [R10+0x1c] ;  /* 0x00001c000a047984 */ /* 0x000fe20000000800 */
[----:B--2---:R-:W-:-:S03]  /*04e0*/  FFMA R26, R26, R23, R27 ;  /* 0x000000171a1a7223 */ /* 0x004fc6000000001b */
[----:B------:R-:W2:Y:S04]  /*04f0*/  LDS R5, [R12+0x1dc] ;  /* 0x0001dc000c057984 */ /* 0x000ea80000000800 */
[----:B------:R-:W-:Y:S01]  /*0500*/  LDS R23, [R12+0x220] ;  /* 0x000220000c177984 */ /* 0x000fe20000000800 */
[----:B---3--:R-:W-:-:S03]  /*0510*/  FFMA R27, R21, R22, R26 ;  /* 0x00000016151b7223 */ /* 0x008fc6000000001a */
[----:B------:R-:W-:Y:S04]  /*0520*/  LDS R20, [R12+0x264] ;  /* 0x000264000c147984 */ /* 0x000fe80000000800 */
[----:B------:R-:W3:Y:S04]  /*0530*/  LDS R22, [R10+0x20] ;  /* 0x000020000a167984 */ /* 0x000ee80000000800 */
[----:B------:R-:W5:Y:S01]  /*0540*/  LDS R21, [R10+0x24] ;  /* 0x000024000a157984 */ /* 0x000f620000000800 */
[----:B----4-:R-:W-:-:S03]  /*0550*/  FFMA R19, R18, R19, R27 ;  /* 0x0000001312137223 */ /* 0x010fc6000000001b */
[----:B------:R-:W-:Y:S01]  /*0560*/  LDS R18, [R10+0x28] ;  /* 0x000028000a127984 */ /* 0x000fe20000000800 */
[----:B0-----:R-:W-:-:S03]  /*0570*/  FFMA R25, R24, R25, R19 ;  /* 0x0000001918197223 */ /* 0x001fc60000000013 */
[----:B------:R-:W0:Y:S01]  /*0580*/  LDS R19, [R12+0x2a8] ;  /* 0x0002a8000c137984 */ /* 0x000e220000000800 */
[----:B-1----:R-:W-:-:S03]  /*0590*/  FFMA R25, R16, R17, R25 ;  /* 0x0000001110197223 */ /* 0x002fc60000000019 */
[----:B------:R-:W-:Y:S04]  /*05a0*/  LDS R16, [R10+0x2c] ;  /* 0x00002c000a107984 */ /* 0x000fe80000000800 */
[----:B------:R-:W1:Y:S01]  /*05b0*/  LDS R17, [R12+0x2ec] ;  /* 0x0002ec000c117984 */ /* 0x000e620000000800 */
[----:B--2---:R-:W-:-:S03]  /*05c0*/  FFMA R25, R4, R5, R25 ;  /* 0x0000000504197223 */ /* 0x004fc60000000019 */
[----:B------:R-:W-:Y:S04]  /*05d0*/  LDS R4, [R10+0x30] ;  /* 0x000030000a047984 */ /* 0x000fe80000000800 */
[----:B------:R-:W2:Y:S01]  /*05e0*/  LDS R5, [R12+0x330] ;  /* 0x000330000c057984 */ /* 0x000ea20000000800 */
[----:B---3--:R-:W-:-:S03]  /*05f0*/  FFMA R24, R22, R23, R25 ;  /* 0x0000001716187223 */ /* 0x008fc60000000019 */
[----:B------:R-:W-:Y:S04]  /*0600*/  LDS R22, [R10+0x34] ;  /* 0x000034000a167984 */ /* 0x000fe80000000800 */
[----:B------:R-:W3:Y:S01]  /*0610*/  LDS R23, [R12+0x374] ;  /* 0x000374000c177984 */ /* 0x000ee20000000800 */
[----:B-----5:R-:W-:-:S03]  /*0620*/  FFMA R27, R21, R20, R24 ;  /* 0x00000014151b7223 */ /* 0x020fc60000000018 */
[----:B------:R-:W-:Y:S04]  /*0630*/  LDS R24, [R10+0x38] ;  /* 0x000038000a187984 */ /* 0x000fe80000000800 */
[----:B------:R-:W4:Y:S04]  /*0640*/  LDS R25, [R12+0x3b8] ;  /* 0x0003b8000c197984 */ /* 0x000f280000000800 */
[----:B------:R-:W-:Y:S04]  /*0650*/  LDS R20, [R10+0x3c] ;  /* 0x00003c000a147984 */ /* 0x000fe80000000800 */
[----:B------:R-:W5:Y:S01]  /*0660*/  LDS R21, [R12+0x3fc] ;  /* 0x0003fc000c157984 */ /* 0x000f620000000800 */
[----:B0-----:R-:W-:-:S04]  /*0670*/  FFMA R19, R18, R19, R27 ;  /* 0x0000001312137223 */ /* 0x001fc8000000001b */
[----:B-1----:R-:W-:-:S04]  /*0680*/  FFMA R17, R16, R17, R19 ;  /* 0x0000001110117223 */ /* 0x002fc80000000013 */
[----:B--2---:R-:W-:-:S04]  /*0690*/  FFMA R5, R4, R5, R17 ;  /* 0x0000000504057223 */ /* 0x004fc80000000011 */
[----:B---3--:R-:W-:-:S04]  /*06a0*/  FFMA R5, R22, R23, R5 ;  /* 0x0000001716057223 */ /* 0x008fc80000000005 */
[----:B----4-:R-:W-:-:S04]  /*06b0*/  FFMA R5, R24, R25, R5 ;  /* 0x0000001918057223 */ /* 0x010fc80000000005 */
[----:B-----5:R-:W-:Y:S01]  /*06c0*/  FFMA R20, R20, R21, R5 ;  /* 0x0000001514147223 */ /* 0x020fe20000000005 */
[----:B------:R-:W-:Y:S06]  /*06d0*/  BAR.SYNC.DEFER_BLOCKING 0x0 ;  /* 0x0000000000007b1d */ /* 0x000fec0000010000 */
[----:B------:R-:W-:Y:S05]  /*06e0*/  BRA.U UP0, `(.L_x_1) ;  /* 0xfffffff900ec7547 */ /* 0x000fea000b83ffff */
.L_x_0:
[----:B------:R-:W-:Y:S05]  /*06f0*/  @P0 EXIT ;  /* 0x000000000000094d */ /* 0x000fea0003800000 */
[----:B------:R-:W0:Y:S08]  /*0700*/  LDC R5, c[0x0][0x398] ;  /* 0x0000e600ff057b82 */ /* 0x000e300000000800 */
[----:B------:R-:W1:Y:S01]  /*0710*/  LDC.64 R2, c[0x0][0x390] ;  /* 0x0000e400ff027b82 */ /* 0x000e620000000a00 */
[----:B0-----:R-:W-:-:S04]  /*0720*/  IMAD R5, R5, UR10, R0 ;  /* 0x0000000a05057c24 */ /* 0x001fc8000f8e0200 */
[----:B------:R-:W-:-:S04]  /*0730*/  IMAD R5, R5, UR11, R6 ;  /* 0x0000000b05057c24 */ /* 0x000fc8000f8e0206 */
[----:B-1----:R-:W-:-:S05]  /*0740*/  IMAD.WIDE R2, R5, 0x4, R2 ;  /* 0x0000000405027825 */ /* 0x002fca00078e0202 */
[----:B------:R-:W-:Y:S01]  /*0750*/  STG.E desc[UR6][R2.64], R20 ;  /* 0x0000001402007986 */ /* 0x000fe2000c101906 */
[----:B------:R-:W-:Y:S05]  /*0760*/  EXIT ;  /* 0x000000000000794d */ /* 0x000fea0003800000 */
.L_x_2:
[----:B------:R-:W-:-:S00]  /*0770*/  BRA `(.L_x_2) ;  /* 0xfffffffc00fc7947 */ /* 0x000fc0000383ffff */
[----:B------:R-:W-:-:S00]  /*0780*/  NOP ;  /* 0x0000000000007918 */ /* 0x000fc00000000000 */
[----:B------:R-:W-:-:S00]  /*0790*/  NOP ;  /* 0x0000000000007918 */ /* 0x000fc00000000000 */
[----:B------:R-:W-:-:S00]  /*07a0*/  NOP ;  /* 0x0000000000007918 */ /* 0x000fc00000000000 */
[----:B------:R-:W-:-:S00]  /*07b0*/  NOP ;  /* 0x0000000000007918 */ /* 0x000fc00000000000 */
[----:B------:R-:W-:-:S00]  /*07c0*/  NOP ;  /* 0x0000000000007918 */ /* 0x000fc00000000000 */
[----:B------:R-:W-:-:S00]  /*07d0*/  NOP ;  /* 0x0000000000007918 */ /* 0x000fc00000000000 */
[----:B------:R-:W-:-:S00]  /*07e0*/  NOP ;  /* 0x0000000000007918 */ /* 0x000fc00000000000 */
[----:B------:R-:W-:-:S00]  /*07f0*/  NOP ;  /* 0x0000000000007918 */ /* 0x000fc00000000000 */
.L_x_3:


//--------------------- .nv.shared._Z11tiledMatMulPfS_S_iiii --------------------------
	.section	.nv.shared._Z11tiledMatMulPfS_S_iiii,"aw",@nobits
	.sectionflags	@""
	.align	4
.nv.shared._Z11tiledMatMulPfS_S_iiii:
	.zero		3200


//--------------------- .nv.shared.reserved.0     --------------------------
	.section	.nv.shared.reserved.0,"aw",@nobits
	.weak		__nv_reservedSMEM_offset_0_alias
	.size		__nv_reservedSMEM_offset_0_alias, 0, 64
	.other		__nv_reservedSMEM_offset_0_alias,@"STO_CUDA_RESERVED_SHARED STV_DEFAULT"
__nv_reservedSMEM_offset_0_alias:
	.zero		0
	.zero		64


//--------------------- .nv.constant0._Z11tiledMatMulPfS_S_iiii --------------------------
	.section	.nv.constant0._Z11tiledMatMulPfS_S_iiii,"a",@progbits
	.sectionflags	@""
	.align	4
.nv.constant0._Z11tiledMatMulPfS_S_iiii:
	.zero		936


//--------------------- SYMBOLS --------------------------

	.type		.nv.reservedSmem.offset0,@object
	.size		.nv.reservedSmem.offset0,0x4
	.type		.nv.reservedSmem.cap,@object
	.size		.nv.reservedSmem.cap,0x4
